//
// Generated by NVIDIA NVVM Compiler
//
// Compiler Build ID: CL-36424714
// Cuda compilation tools, release 13.0, V13.0.88
// Based on NVVM 20.0.0
//

.version 9.0
.target sm_100
.address_size 64

	// .globl	_Z8find2MinssPfP10matElement
// _ZZ8find2MinssPfP10matElementE7sharedC has been demoted
// _ZZ19tiledMatrixMultiplyPfS_S_P10matElementE7sharedA has been demoted
// _ZZ19tiledMatrixMultiplyPfS_S_P10matElementE7sharedB has been demoted

.visible .entry _Z8find2MinssPfP10matElement(
	.param .u16 _Z8find2MinssPfP10matElement_param_0,
	.param .u16 _Z8find2MinssPfP10matElement_param_1,
	.param .u64 .ptr .align 1 _Z8find2MinssPfP10matElement_param_2,
	.param .u64 .ptr .align 1 _Z8find2MinssPfP10matElement_param_3
)
{
	.reg .pred 	%p<18>;
	.reg .b16 	%rs<16>;
	.reg .b32 	%r<36>;
	.reg .b32 	%f<29>;
	.reg .b64 	%rd<11>;
	// demoted variable
	.shared .align 4 .b8 _ZZ8find2MinssPfP10matElementE7sharedC[8192];
	ld.param.u16 	%rs1, [_Z8find2MinssPfP10matElement_param_0];
	ld.param.u16 	%rs2, [_Z8find2MinssPfP10matElement_param_1];
	ld.param.u64 	%rd3, [_Z8find2MinssPfP10matElement_param_2];
	ld.param.u64 	%rd2, [_Z8find2MinssPfP10matElement_param_3];
	cvta.to.global.u64 	%rd1, %rd3;
	mov.u32 	%r1, %ctaid.y;
	mov.u32 	%r8, %ntid.y;
	mov.u32 	%r9, %tid.y;
	mad.lo.s32 	%r2, %r1, %r8, %r9;
	mov.u32 	%r3, %ctaid.x;
	mov.u32 	%r10, %ntid.x;
	mov.u32 	%r11, %tid.x;
	mad.lo.s32 	%r4, %r3, %r10, %r11;
	shl.b32 	%r12, %r9, 5;
	add.s32 	%r5, %r12, %r11;
	or.b32  	%r13, %r2, %r4;
	cvt.u16.u32 	%rs3, %r13;
	setp.ne.s16 	%p1, %rs3, 0;
	@%p1 bra 	$L__BB0_2;
	mul.wide.s16 	%r14, %rs1, 4096;
	cvt.s32.s16 	%r15, %rs2;
	add.s32 	%r16, %r14, %r15;
	mul.wide.s32 	%rd4, %r16, 4;
	add.s64 	%rd5, %rd1, %rd4;
	mov.b32 	%r17, 2139095039;
	st.global.u32 	[%rd5], %r17;
$L__BB0_2:
	bar.sync 	0;
	shl.b32 	%r18, %r2, 16;
	shr.s32 	%r19, %r18, 4;
	cvt.s32.s16 	%r20, %r4;
	add.s32 	%r21, %r19, %r20;
	mul.wide.s32 	%rd6, %r21, 4;
	add.s64 	%rd7, %rd1, %rd6;
	ld.global.f32 	%f5, [%rd7];
	shl.b32 	%r22, %r5, 16;
	shr.s32 	%r23, %r22, 13;
	mov.u32 	%r24, _ZZ8find2MinssPfP10matElementE7sharedC;
	add.s32 	%r25, %r24, %r23;
	st.shared.f32 	[%r25], %f5;
	cvt.s32.s16 	%r6, %r5;
	shl.b32 	%r26, %r6, 3;
	add.s32 	%r27, %r24, %r26;
	add.s32 	%r7, %r27, 4;
	prmt.b32 	%r28, %r2, %r4, 0x5410U;
	st.shared.u32 	[%r27+4], %r28;
	bar.sync 	0;
	setp.gt.u32 	%p2, %r6, 511;
	@%p2 bra 	$L__BB0_5;
	ld.shared.f32 	%f6, [%r7+-4];
	ld.shared.f32 	%f1, [%r7+4092];
	setp.leu.f32 	%p3, %f6, %f1;
	@%p3 bra 	$L__BB0_5;
	ld.shared.u32 	%r29, [%r7+4096];
	st.shared.f32 	[%r7+-4], %f1;
	st.shared.u32 	[%r7], %r29;
$L__BB0_5:
	bar.sync 	0;
	setp.gt.u32 	%p4, %r6, 255;
	@%p4 bra 	$L__BB0_8;
	ld.shared.f32 	%f7, [%r7+-4];
	ld.shared.f32 	%f2, [%r7+2044];
	setp.leu.f32 	%p5, %f7, %f2;
	@%p5 bra 	$L__BB0_8;
	ld.shared.u32 	%r30, [%r7+2048];
	st.shared.f32 	[%r7+-4], %f2;
	st.shared.u32 	[%r7], %r30;
$L__BB0_8:
	bar.sync 	0;
	setp.gt.u32 	%p6, %r6, 127;
	@%p6 bra 	$L__BB0_11;
	ld.shared.f32 	%f8, [%r7+-4];
	ld.shared.f32 	%f3, [%r7+1020];
	setp.leu.f32 	%p7, %f8, %f3;
	@%p7 bra 	$L__BB0_11;
	ld.shared.u32 	%r31, [%r7+1024];
	st.shared.f32 	[%r7+-4], %f3;
	st.shared.u32 	[%r7], %r31;
$L__BB0_11:
	bar.sync 	0;
	setp.gt.u32 	%p8, %r6, 63;
	@%p8 bra 	$L__BB0_14;
	ld.shared.f32 	%f9, [%r7+-4];
	ld.shared.f32 	%f4, [%r7+508];
	setp.leu.f32 	%p9, %f9, %f4;
	@%p9 bra 	$L__BB0_14;
	ld.shared.u32 	%r32, [%r7+512];
	st.shared.f32 	[%r7+-4], %f4;
	st.shared.u32 	[%r7], %r32;
$L__BB0_14:
	bar.sync 	0;
	setp.gt.s32 	%p10, %r6, 31;
	@%p10 bra 	$L__BB0_27;
	ld.volatile.shared.f32 	%f10, [%r7+-4];
	ld.volatile.shared.f32 	%f11, [%r7+252];
	setp.leu.f32 	%p11, %f10, %f11;
	@%p11 bra 	$L__BB0_17;
	ld.volatile.shared.f32 	%f12, [%r7+252];
	st.volatile.shared.f32 	[%r7+-4], %f12;
	ld.volatile.shared.u16 	%rs4, [%r7+256];
	st.volatile.shared.u16 	[%r7], %rs4;
	ld.volatile.shared.u16 	%rs5, [%r7+258];
	st.volatile.shared.u16 	[%r7+2], %rs5;
$L__BB0_17:
	ld.volatile.shared.f32 	%f13, [%r7+-4];
	ld.volatile.shared.f32 	%f14, [%r7+124];
	setp.leu.f32 	%p12, %f13, %f14;
	@%p12 bra 	$L__BB0_19;
	ld.volatile.shared.f32 	%f15, [%r7+124];
	st.volatile.shared.f32 	[%r7+-4], %f15;
	ld.volatile.shared.u16 	%rs6, [%r7+128];
	st.volatile.shared.u16 	[%r7], %rs6;
	ld.volatile.shared.u16 	%rs7, [%r7+130];
	st.volatile.shared.u16 	[%r7+2], %rs7;
$L__BB0_19:
	ld.volatile.shared.f32 	%f16, [%r7+-4];
	ld.volatile.shared.f32 	%f17, [%r7+60];
	setp.leu.f32 	%p13, %f16, %f17;
	@%p13 bra 	$L__BB0_21;
	ld.volatile.shared.f32 	%f18, [%r7+60];
	st.volatile.shared.f32 	[%r7+-4], %f18;
	ld.volatile.shared.u16 	%rs8, [%r7+64];
	st.volatile.shared.u16 	[%r7], %rs8;
	ld.volatile.shared.u16 	%rs9, [%r7+66];
	st.volatile.shared.u16 	[%r7+2], %rs9;
$L__BB0_21:
	ld.volatile.shared.f32 	%f19, [%r7+-4];
	ld.volatile.shared.f32 	%f20, [%r7+28];
	setp.leu.f32 	%p14, %f19, %f20;
	@%p14 bra 	$L__BB0_23;
	ld.volatile.shared.f32 	%f21, [%r7+28];
	st.volatile.shared.f32 	[%r7+-4], %f21;
	ld.volatile.shared.u16 	%rs10, [%r7+32];
	st.volatile.shared.u16 	[%r7], %rs10;
	ld.volatile.shared.u16 	%rs11, [%r7+34];
	st.volatile.shared.u16 	[%r7+2], %rs11;
$L__BB0_23:
	ld.volatile.shared.f32 	%f22, [%r7+-4];
	ld.volatile.shared.f32 	%f23, [%r7+12];
	setp.leu.f32 	%p15, %f22, %f23;
	@%p15 bra 	$L__BB0_25;
	ld.volatile.shared.f32 	%f24, [%r7+12];
	st.volatile.shared.f32 	[%r7+-4], %f24;
	ld.volatile.shared.u16 	%rs12, [%r7+16];
	st.volatile.shared.u16 	[%r7], %rs12;
	ld.volatile.shared.u16 	%rs13, [%r7+18];
	st.volatile.shared.u16 	[%r7+2], %rs13;
$L__BB0_25:
	ld.volatile.shared.f32 	%f25, [%r7+-4];
	ld.volatile.shared.f32 	%f26, [%r7+4];
	setp.leu.f32 	%p16, %f25, %f26;
	@%p16 bra 	$L__BB0_27;
	ld.volatile.shared.f32 	%f27, [%r7+4];
	st.volatile.shared.f32 	[%r7+-4], %f27;
	ld.volatile.shared.u16 	%rs14, [%r7+8];
	st.volatile.shared.u16 	[%r7], %rs14;
	ld.volatile.shared.u16 	%rs15, [%r7+10];
	st.volatile.shared.u16 	[%r7+2], %rs15;
$L__BB0_27:
	setp.ne.s32 	%p17, %r5, 0;
	@%p17 bra 	$L__BB0_29;
	ld.shared.f32 	%f28, [_ZZ8find2MinssPfP10matElementE7sharedC];
	shl.b32 	%r33, %r1, 7;
	add.s32 	%r34, %r33, %r3;
	cvta.to.global.u64 	%rd8, %rd2;
	mul.wide.u32 	%rd9, %r34, 8;
	add.s64 	%rd10, %rd8, %rd9;
	st.global.f32 	[%rd10], %f28;
	ld.shared.u32 	%r35, [_ZZ8find2MinssPfP10matElementE7sharedC+4];
	st.global.u32 	[%rd10+4], %r35;
$L__BB0_29:
	ret;

}
	// .globl	_Z19tiledMatrixMultiplyPfS_S_P10matElement
.visible .entry _Z19tiledMatrixMultiplyPfS_S_P10matElement(
	.param .u64 .ptr .align 1 _Z19tiledMatrixMultiplyPfS_S_P10matElement_param_0,
	.param .u64 .ptr .align 1 _Z19tiledMatrixMultiplyPfS_S_P10matElement_param_1,
	.param .u64 .ptr .align 1 _Z19tiledMatrixMultiplyPfS_S_P10matElement_param_2,
	.param .u64 .ptr .align 1 _Z19tiledMatrixMultiplyPfS_S_P10matElement_param_3
)
{
	.reg .pred 	%p<18>;
	.reg .b16 	%rs<13>;
	.reg .b32 	%r<54>;
	.reg .b32 	%f<129>;
	.reg .b64 	%rd<17>;
	// demoted variable
	.shared .align 4 .b8 _ZZ19tiledMatrixMultiplyPfS_S_P10matElementE7sharedA[4096];
	// demoted variable
	.shared .align 4 .b8 _ZZ19tiledMatrixMultiplyPfS_S_P10matElementE7sharedB[32768];
	ld.param.u64 	%rd5, [_Z19tiledMatrixMultiplyPfS_S_P10matElement_param_0];
	ld.param.u64 	%rd6, [_Z19tiledMatrixMultiplyPfS_S_P10matElement_param_1];
	ld.param.u64 	%rd3, [_Z19tiledMatrixMultiplyPfS_S_P10matElement_param_2];
	ld.param.u64 	%rd4, [_Z19tiledMatrixMultiplyPfS_S_P10matElement_param_3];
	cvta.to.global.u64 	%rd1, %rd6;
	cvta.to.global.u64 	%rd2, %rd5;
	mov.u32 	%r1, %ctaid.y;
	mov.u32 	%r26, %ntid.y;
	mov.u32 	%r27, %tid.y;
	mad.lo.s32 	%r2, %r1, %r26, %r27;
	mov.u32 	%r3, %ctaid.x;
	mov.u32 	%r28, %ntid.x;
	mov.u32 	%r29, %tid.x;
	mad.lo.s32 	%r4, %r3, %r28, %r29;
	shl.b32 	%r30, %r27, 5;
	add.s32 	%r5, %r30, %r29;
	shl.b32 	%r31, %r2, 16;
	shr.s32 	%r6, %r31, 4;
	shl.b32 	%r7, %r5, 16;
	shr.s32 	%r8, %r7, 14;
	mov.u32 	%r32, _ZZ19tiledMatrixMultiplyPfS_S_P10matElementE7sharedA;
	add.s32 	%r9, %r32, %r8;
	shl.b32 	%r33, %r27, 12;
	cvt.s32.s16 	%r10, %r4;
	cvt.s32.s16 	%r34, %r5;
	shl.b32 	%r35, %r34, 2;
	mov.u32 	%r36, _ZZ19tiledMatrixMultiplyPfS_S_P10matElementE7sharedB;
	add.s32 	%r11, %r36, %r35;
	shl.b32 	%r37, %r27, 7;
	add.s32 	%r12, %r32, %r37;
	shl.b32 	%r38, %r29, 2;
	add.s32 	%r13, %r36, %r38;
	add.s32 	%r52, %r33, %r10;
	or.b32  	%r51, %r29, %r6;
	mov.f32 	%f128, 0f00000000;
	mov.b32 	%r53, 0;
$L__BB1_1:
	mul.wide.u32 	%rd7, %r51, 4;
	add.s64 	%rd8, %rd2, %rd7;
	ld.global.f32 	%f8, [%rd8];
	st.shared.f32 	[%r9], %f8;
	mul.wide.u32 	%rd9, %r52, 4;
	add.s64 	%rd10, %rd1, %rd9;
	ld.global.f32 	%f9, [%rd10];
	st.shared.f32 	[%r11], %f9;
	bar.sync 	0;
	ld.shared.f32 	%f10, [%r12];
	ld.shared.f32 	%f11, [%r13];
	fma.rn.f32 	%f12, %f10, %f11, %f128;
	ld.shared.f32 	%f13, [%r12+4];
	ld.shared.f32 	%f14, [%r13+128];
	fma.rn.f32 	%f15, %f13, %f14, %f12;
	ld.shared.f32 	%f16, [%r12+8];
	ld.shared.f32 	%f17, [%r13+256];
	fma.rn.f32 	%f18, %f16, %f17, %f15;
	ld.shared.f32 	%f19, [%r12+12];
	ld.shared.f32 	%f20, [%r13+384];
	fma.rn.f32 	%f21, %f19, %f20, %f18;
	ld.shared.f32 	%f22, [%r12+16];
	ld.shared.f32 	%f23, [%r13+512];
	fma.rn.f32 	%f24, %f22, %f23, %f21;
	ld.shared.f32 	%f25, [%r12+20];
	ld.shared.f32 	%f26, [%r13+640];
	fma.rn.f32 	%f27, %f25, %f26, %f24;
	ld.shared.f32 	%f28, [%r12+24];
	ld.shared.f32 	%f29, [%r13+768];
	fma.rn.f32 	%f30, %f28, %f29, %f27;
	ld.shared.f32 	%f31, [%r12+28];
	ld.shared.f32 	%f32, [%r13+896];
	fma.rn.f32 	%f33, %f31, %f32, %f30;
	ld.shared.f32 	%f34, [%r12+32];
	ld.shared.f32 	%f35, [%r13+1024];
	fma.rn.f32 	%f36, %f34, %f35, %f33;
	ld.shared.f32 	%f37, [%r12+36];
	ld.shared.f32 	%f38, [%r13+1152];
	fma.rn.f32 	%f39, %f37, %f38, %f36;
	ld.shared.f32 	%f40, [%r12+40];
	ld.shared.f32 	%f41, [%r13+1280];
	fma.rn.f32 	%f42, %f40, %f41, %f39;
	ld.shared.f32 	%f43, [%r12+44];
	ld.shared.f32 	%f44, [%r13+1408];
	fma.rn.f32 	%f45, %f43, %f44, %f42;
	ld.shared.f32 	%f46, [%r12+48];
	ld.shared.f32 	%f47, [%r13+1536];
	fma.rn.f32 	%f48, %f46, %f47, %f45;
	ld.shared.f32 	%f49, [%r12+52];
	ld.shared.f32 	%f50, [%r13+1664];
	fma.rn.f32 	%f51, %f49, %f50, %f48;
	ld.shared.f32 	%f52, [%r12+56];
	ld.shared.f32 	%f53, [%r13+1792];
	fma.rn.f32 	%f54, %f52, %f53, %f51;
	ld.shared.f32 	%f55, [%r12+60];
	ld.shared.f32 	%f56, [%r13+1920];
	fma.rn.f32 	%f57, %f55, %f56, %f54;
	ld.shared.f32 	%f58, [%r12+64];
	ld.shared.f32 	%f59, [%r13+2048];
	fma.rn.f32 	%f60, %f58, %f59, %f57;
	ld.shared.f32 	%f61, [%r12+68];
	ld.shared.f32 	%f62, [%r13+2176];
	fma.rn.f32 	%f63, %f61, %f62, %f60;
	ld.shared.f32 	%f64, [%r12+72];
	ld.shared.f32 	%f65, [%r13+2304];
	fma.rn.f32 	%f66, %f64, %f65, %f63;
	ld.shared.f32 	%f67, [%r12+76];
	ld.shared.f32 	%f68, [%r13+2432];
	fma.rn.f32 	%f69, %f67, %f68, %f66;
	ld.shared.f32 	%f70, [%r12+80];
	ld.shared.f32 	%f71, [%r13+2560];
	fma.rn.f32 	%f72, %f70, %f71, %f69;
	ld.shared.f32 	%f73, [%r12+84];
	ld.shared.f32 	%f74, [%r13+2688];
	fma.rn.f32 	%f75, %f73, %f74, %f72;
	ld.shared.f32 	%f76, [%r12+88];
	ld.shared.f32 	%f77, [%r13+2816];
	fma.rn.f32 	%f78, %f76, %f77, %f75;
	ld.shared.f32 	%f79, [%r12+92];
	ld.shared.f32 	%f80, [%r13+2944];
	fma.rn.f32 	%f81, %f79, %f80, %f78;
	ld.shared.f32 	%f82, [%r12+96];
	ld.shared.f32 	%f83, [%r13+3072];
	fma.rn.f32 	%f84, %f82, %f83, %f81;
	ld.shared.f32 	%f85, [%r12+100];
	ld.shared.f32 	%f86, [%r13+3200];
	fma.rn.f32 	%f87, %f85, %f86, %f84;
	ld.shared.f32 	%f88, [%r12+104];
	ld.shared.f32 	%f89, [%r13+3328];
	fma.rn.f32 	%f90, %f88, %f89, %f87;
	ld.shared.f32 	%f91, [%r12+108];
	ld.shared.f32 	%f92, [%r13+3456];
	fma.rn.f32 	%f93, %f91, %f92, %f90;
	ld.shared.f32 	%f94, [%r12+112];
	ld.shared.f32 	%f95, [%r13+3584];
	fma.rn.f32 	%f96, %f94, %f95, %f93;
	ld.shared.f32 	%f97, [%r12+116];
	ld.shared.f32 	%f98, [%r13+3712];
	fma.rn.f32 	%f99, %f97, %f98, %f96;
	ld.shared.f32 	%f100, [%r12+120];
	ld.shared.f32 	%f101, [%r13+3840];
	fma.rn.f32 	%f102, %f100, %f101, %f99;
	ld.shared.f32 	%f103, [%r12+124];
	ld.shared.f32 	%f104, [%r13+3968];
	fma.rn.f32 	%f128, %f103, %f104, %f102;
	bar.sync 	0;
	add.s32 	%r53, %r53, 1;
	add.s32 	%r52, %r52, 131072;
	add.s32 	%r51, %r51, 32;
	setp.ne.s32 	%p1, %r53, 128;
	@%p1 bra 	$L__BB1_1;
	shr.s32 	%r39, %r7, 13;
	add.s32 	%r41, %r36, %r39;
	st.shared.f32 	[%r41], %f128;
	shr.s32 	%r22, %r7, 16;
	add.s32 	%r23, %r41, 4;
	prmt.b32 	%r42, %r2, %r4, 0x5410U;
	st.shared.u32 	[%r41+4], %r42;
	bar.sync 	0;
	add.s32 	%r43, %r6, %r10;
	cvta.to.global.u64 	%rd11, %rd3;
	mul.wide.s32 	%rd12, %r43, 4;
	add.s64 	%rd13, %rd11, %rd12;
	st.global.f32 	[%rd13], %f128;
	add.s32 	%r24, %r11, %r8;
	setp.gt.u32 	%p2, %r22, 511;
	@%p2 bra 	$L__BB1_5;
	ld.shared.f32 	%f105, [%r24];
	ld.shared.f32 	%f3, [%r24+4096];
	setp.leu.f32 	%p3, %f105, %f3;
	@%p3 bra 	$L__BB1_5;
	ld.shared.u32 	%r44, [%r24+4100];
	st.shared.f32 	[%r24], %f3;
	st.shared.u32 	[%r24+4], %r44;
$L__BB1_5:
	bar.sync 	0;
	setp.gt.u32 	%p4, %r22, 255;
	@%p4 bra 	$L__BB1_8;
	ld.shared.f32 	%f106, [%r24];
	ld.shared.f32 	%f4, [%r24+2048];
	setp.leu.f32 	%p5, %f106, %f4;
	@%p5 bra 	$L__BB1_8;
	ld.shared.u32 	%r45, [%r24+2052];
	st.shared.f32 	[%r24], %f4;
	st.shared.u32 	[%r24+4], %r45;
$L__BB1_8:
	bar.sync 	0;
	setp.gt.u32 	%p6, %r22, 127;
	@%p6 bra 	$L__BB1_11;
	ld.shared.f32 	%f107, [%r24];
	ld.shared.f32 	%f5, [%r24+1024];
	setp.leu.f32 	%p7, %f107, %f5;
	@%p7 bra 	$L__BB1_11;
	ld.shared.u32 	%r46, [%r24+1028];
	st.shared.f32 	[%r24], %f5;
	st.shared.u32 	[%r24+4], %r46;
$L__BB1_11:
	bar.sync 	0;
	setp.gt.u32 	%p8, %r22, 63;
	@%p8 bra 	$L__BB1_14;
	ld.shared.f32 	%f108, [%r24];
	ld.shared.f32 	%f6, [%r24+512];
	setp.leu.f32 	%p9, %f108, %f6;
	@%p9 bra 	$L__BB1_14;
	ld.shared.u32 	%r47, [%r24+516];
	st.shared.f32 	[%r24], %f6;
	st.shared.u32 	[%r24+4], %r47;
$L__BB1_14:
	bar.sync 	0;
	setp.gt.s32 	%p10, %r22, 31;
	@%p10 bra 	$L__BB1_27;
	ld.volatile.shared.f32 	%f109, [%r24];
	ld.volatile.shared.f32 	%f110, [%r24+256];
	setp.leu.f32 	%p11, %f109, %f110;
	@%p11 bra 	$L__BB1_17;
	ld.volatile.shared.f32 	%f111, [%r24+256];
	st.volatile.shared.f32 	[%r24], %f111;
	ld.volatile.shared.u16 	%rs1, [%r23+256];
	st.volatile.shared.u16 	[%r23], %rs1;
	ld.volatile.shared.u16 	%rs2, [%r23+258];
	st.volatile.shared.u16 	[%r23+2], %rs2;
$L__BB1_17:
	ld.volatile.shared.f32 	%f112, [%r24];
	ld.volatile.shared.f32 	%f113, [%r24+128];
	setp.leu.f32 	%p12, %f112, %f113;
	@%p12 bra 	$L__BB1_19;
	ld.volatile.shared.f32 	%f114, [%r24+128];
	st.volatile.shared.f32 	[%r24], %f114;
	ld.volatile.shared.u16 	%rs3, [%r23+128];
	st.volatile.shared.u16 	[%r23], %rs3;
	ld.volatile.shared.u16 	%rs4, [%r23+130];
	st.volatile.shared.u16 	[%r23+2], %rs4;
$L__BB1_19:
	ld.volatile.shared.f32 	%f115, [%r24];
	ld.volatile.shared.f32 	%f116, [%r24+64];
	setp.leu.f32 	%p13, %f115, %f116;
	@%p13 bra 	$L__BB1_21;
	ld.volatile.shared.f32 	%f117, [%r24+64];
	st.volatile.shared.f32 	[%r24], %f117;
	ld.volatile.shared.u16 	%rs5, [%r23+64];
	st.volatile.shared.u16 	[%r23], %rs5;
	ld.volatile.shared.u16 	%rs6, [%r23+66];
	st.volatile.shared.u16 	[%r23+2], %rs6;
$L__BB1_21:
	ld.volatile.shared.f32 	%f118, [%r24];
	ld.volatile.shared.f32 	%f119, [%r24+32];
	setp.leu.f32 	%p14, %f118, %f119;
	@%p14 bra 	$L__BB1_23;
	ld.volatile.shared.f32 	%f120, [%r24+32];
	st.volatile.shared.f32 	[%r24], %f120;
	ld.volatile.shared.u16 	%rs7, [%r23+32];
	st.volatile.shared.u16 	[%r23], %rs7;
	ld.volatile.shared.u16 	%rs8, [%r23+34];
	st.volatile.shared.u16 	[%r23+2], %rs8;
$L__BB1_23:
	ld.volatile.shared.f32 	%f121, [%r24];
	ld.volatile.shared.f32 	%f122, [%r24+16];
	setp.leu.f32 	%p15, %f121, %f122;
	@%p15 bra 	$L__BB1_25;
	ld.volatile.shared.f32 	%f123, [%r24+16];
	st.volatile.shared.f32 	[%r24], %f123;
	ld.volatile.shared.u16 	%rs9, [%r23+16];
	st.volatile.shared.u16 	[%r23], %rs9;
	ld.volatile.shared.u16 	%rs10, [%r23+18];
	st.volatile.shared.u16 	[%r23+2], %rs10;
$L__BB1_25:
	ld.volatile.shared.f32 	%f124, [%r24];
	ld.volatile.shared.f32 	%f125, [%r24+8];
	setp.leu.f32 	%p16, %f124, %f125;
	@%p16 bra 	$L__BB1_27;
	ld.volatile.shared.f32 	%f126, [%r24+8];
	st.volatile.shared.f32 	[%r24], %f126;
	ld.volatile.shared.u16 	%rs11, [%r23+8];
	st.volatile.shared.u16 	[%r23], %rs11;
	ld.volatile.shared.u16 	%rs12, [%r23+10];
	st.volatile.shared.u16 	[%r23+2], %rs12;
$L__BB1_27:
	setp.ne.s32 	%p17, %r5, 0;
	@%p17 bra 	$L__BB1_29;
	ld.shared.f32 	%f127, [_ZZ19tiledMatrixMultiplyPfS_S_P10matElementE7sharedB];
	shl.b32 	%r48, %r1, 7;
	add.s32 	%r49, %r48, %r3;
	cvta.to.global.u64 	%rd14, %rd4;
	mul.wide.u32 	%rd15, %r49, 8;
	add.s64 	%rd16, %rd14, %rd15;
	st.global.f32 	[%rd16], %f127;
	ld.shared.u32 	%r50, [_ZZ19tiledMatrixMultiplyPfS_S_P10matElementE7sharedB+4];
	st.global.u32 	[%rd16+4], %r50;
$L__BB1_29:
	ret;

}


// ===== COMPILED SASS (sm_100) =====

	.target	sm_100

	.elftype	@"ET_EXEC"


//--------------------- .note.nv.tkinfo           --------------------------
	.section	.note.nv.tkinfo,"",@"SHT_NOTE"
	.sectionflags	@"SHF_NOTE_NV_TKINFO"
	.tkinfo
        /*0018*/ 	.word	0x00000002
        /*0030*/ 	.string	""
        /*0030*/ 	.string	"ptxas"
        /*0030*/ 	.string	"Cuda compilation tools, release 13.0, V13.0.88"
        /*0030*/ 	.string	"Build cuda_13.0.r13.0/compiler.36424714_0"
        /*0030*/ 	.string	"-arch sm_100 -m 64 "



//--------------------- .note.nv.cuinfo           --------------------------
	.section	.note.nv.cuinfo,"",@"SHT_NOTE"
	.sectionflags	@"SHF_NOTE_NV_CUINFO"
        /*0018*/ 	.short	0x0002
        /*001a*/ 	.short	0x0064
        /*001c*/ 	.short	0x0082
	.zero		2


//--------------------- .nv.info                  --------------------------
	.section	.nv.info,"",@"SHT_CUDA_INFO"
	.align	4


	//----- nvinfo : EIATTR_REGCOUNT
	.align		4
        /*0000*/ 	.byte	0x04, 0x2f
        /*0002*/ 	.short	(.L_1 - .L_0)
	.align		4
.L_0:
        /*0004*/ 	.word	index@(_Z8find2MinssPfP10matElement)
        /*0008*/ 	.word	0x00000012


	//----- nvinfo : EIATTR_FRAME_SIZE
	.align		4
.L_1:
        /*000c*/ 	.byte	0x04, 0x11
        /*000e*/ 	.short	(.L_3 - .L_2)
	.align		4
.L_2:
        /*0010*/ 	.word	index@(_Z8find2MinssPfP10matElement)
        /*0014*/ 	.word	0x00000000


	//----- nvinfo : EIATTR_REGCOUNT
	.align		4
.L_3:
        /*0018*/ 	.byte	0x04, 0x2f
        /*001a*/ 	.short	(.L_5 - .L_4)
	.align		4
.L_4:
        /*001c*/ 	.word	index@(_Z19tiledMatrixMultiplyPfS_S_P10matElement)
        /*0020*/ 	.word	0x00000020


	//----- nvinfo : EIATTR_FRAME_SIZE
	.align		4
.L_5:
        /*0024*/ 	.byte	0x04, 0x11
        /*0026*/ 	.short	(.L_7 - .L_6)
	.align		4
.L_6:
        /*0028*/ 	.word	index@(_Z19tiledMatrixMultiplyPfS_S_P10matElement)
        /*002c*/ 	.word	0x00000000


	//----- nvinfo : EIATTR_MIN_STACK_SIZE
	.align		4
.L_7:
        /*0030*/ 	.byte	0x04, 0x12
        /*0032*/ 	.short	(.L_9 - .L_8)
	.align		4
.L_8:
        /*0034*/ 	.word	index@(_Z19tiledMatrixMultiplyPfS_S_P10matElement)
        /*0038*/ 	.word	0x00000000


	//----- nvinfo : EIATTR_MIN_STACK_SIZE
	.align		4
.L_9:
        /*003c*/ 	.byte	0x04, 0x12
        /*003e*/ 	.short	(.L_11 - .L_10)
	.align		4
.L_10:
        /*0040*/ 	.word	index@(_Z8find2MinssPfP10matElement)
        /*0044*/ 	.word	0x00000000
.L_11:


//--------------------- .nv.compat                --------------------------
	.section	.nv.compat,"",@"SHT_CUDA_COMPAT_INFO"
	.align	4
        /*0000*/ 	.byte	0x02, 0x09, 0x00, 0x00, 0x02, 0x02, 0x01, 0x00, 0x02, 0x05, 0x05, 0x00, 0x03, 0x07, 0x01, 0x01
        /*0010*/ 	.byte	0x02, 0x03, 0x00, 0x00, 0x02, 0x06, 0x01, 0x00, 0x04, 0x0b, 0x08, 0x00, 0x09, 0x00, 0x00, 0x00
        /*0020*/ 	.byte	0x00, 0x00, 0x00, 0x00


//--------------------- .nv.info._Z19tiledMatrixMultiplyPfS_S_P10matElement --------------------------
	.section	.nv.info._Z19tiledMatrixMultiplyPfS_S_P10matElement,"",@"SHT_CUDA_INFO"
	.sectionflags	@""
	.align	4


	//----- nvinfo : EIATTR_CUDA_API_VERSION
	.align		4
        /*0000*/ 	.byte	0x04, 0x37
        /*0002*/ 	.short	(.L_13 - .L_12)
.L_12:
        /*0004*/ 	.word	0x00000082


	//----- nvinfo : EIATTR_KPARAM_INFO
	.align		4
.L_13:
        /*0008*/ 	.byte	0x04, 0x17
        /*000a*/ 	.short	(.L_15 - .L_14)
.L_14:
        /*000c*/ 	.word	0x00000000
        /*0010*/ 	.short	0x0003
        /*0012*/ 	.short	0x0018
        /*0014*/ 	.byte	0x00, 0xf5, 0x21, 0x00


	//----- nvinfo : EIATTR_KPARAM_INFO
	.align		4
.L_15:
        /*0018*/ 	.byte	0x04, 0x17
        /*001a*/ 	.short	(.L_17 - .L_16)
.L_16:
        /*001c*/ 	.word	0x00000000
        /*0020*/ 	.short	0x0002
        /*0022*/ 	.short	0x0010
        /*0024*/ 	.byte	0x00, 0xf5, 0x21, 0x00


	//----- nvinfo : EIATTR_KPARAM_INFO
	.align		4
.L_17:
        /*0028*/ 	.byte	0x04, 0x17
        /*002a*/ 	.short	(.L_19 - .L_18)
.L_18:
        /*002c*/ 	.word	0x00000000
        /*0030*/ 	.short	0x0001
        /*0032*/ 	.short	0x0008
        /*0034*/ 	.byte	0x00, 0xf5, 0x21, 0x00


	//----- nvinfo : EIATTR_KPARAM_INFO
	.align		4
.L_19:
        /*0038*/ 	.byte	0x04, 0x17
        /*003a*/ 	.short	(.L_21 - .L_20)
.L_20:
        /*003c*/ 	.word	0x00000000
        /*0040*/ 	.short	0x0000
        /*0042*/ 	.short	0x0000
        /*0044*/ 	.byte	0x00, 0xf5, 0x21, 0x00


	//----- nvinfo : EIATTR_SPARSE_MMA_MASK
	.align		4
.L_21:
        /*0048*/ 	.byte	0x03, 0x50
        /*004a*/ 	.short	0x0000


	//----- nvinfo : EIATTR_MAXREG_COUNT
	.align		4
        /*004c*/ 	.byte	0x03, 0x1b
        /*004e*/ 	.short	0x00ff


	//----- nvinfo : EIATTR_NUM_BARRIERS
	.align		4
        /*0050*/ 	.byte	0x02, 0x4c
        /*0052*/ 	.byte	0x01
	.zero		1


	//----- nvinfo : EIATTR_MERCURY_ISA_VERSION
	.align		4
        /*0054*/ 	.byte	0x03, 0x5f
        /*0056*/ 	.short	0x0101


	//----- nvinfo : EIATTR_VRC_CTA_INIT_COUNT
	.align		4
        /*0058*/ 	.byte	0x02, 0x4a
	.zero		1
	.zero		1


	//----- nvinfo : EIATTR_EXIT_INSTR_OFFSETS
	.align		4
        /*005c*/ 	.byte	0x04, 0x1c
        /*005e*/ 	.short	(.L_23 - .L_22)


	//   ....[0]....
.L_22:
        /*0060*/ 	.word	0x00000e60


	//   ....[1]....
        /*0064*/ 	.word	0x00000ed0


	//----- nvinfo : EIATTR_CRS_STACK_SIZE
	.align		4
.L_23:
        /*0068*/ 	.byte	0x04, 0x1e
        /*006a*/ 	.short	(.L_25 - .L_24)
.L_24:
        /*006c*/ 	.word	0x00000000


	//----- nvinfo : EIATTR_CBANK_PARAM_SIZE
	.align		4
.L_25:
        /*0070*/ 	.byte	0x03, 0x19
        /*0072*/ 	.short	0x0020


	//----- nvinfo : EIATTR_PARAM_CBANK
	.align		4
        /*0074*/ 	.byte	0x04, 0x0a
        /*0076*/ 	.short	(.L_27 - .L_26)
	.align		4
.L_26:
        /*0078*/ 	.word	index@(.nv.constant0._Z19tiledMatrixMultiplyPfS_S_P10matElement)
        /*007c*/ 	.short	0x0380
        /*007e*/ 	.short	0x0020


	//----- nvinfo : EIATTR_SW_WAR
	.align		4
.L_27:
        /*0080*/ 	.byte	0x04, 0x36
        /*0082*/ 	.short	(.L_29 - .L_28)
.L_28:
        /*0084*/ 	.word	0x00000008
.L_29:


//--------------------- .nv.info._Z8find2MinssPfP10matElement --------------------------
	.section	.nv.info._Z8find2MinssPfP10matElement,"",@"SHT_CUDA_INFO"
	.sectionflags	@""
	.align	4


	//----- nvinfo : EIATTR_CUDA_API_VERSION
	.align		4
        /*0000*/ 	.byte	0x04, 0x37
        /*0002*/ 	.short	(.L_31 - .L_30)
.L_30:
        /*0004*/ 	.word	0x00000082


	//----- nvinfo : EIATTR_KPARAM_INFO
	.align		4
.L_31:
        /*0008*/ 	.byte	0x04, 0x17
        /*000a*/ 	.short	(.L_33 - .L_32)
.L_32:
        /*000c*/ 	.word	0x00000000
        /*0010*/ 	.short	0x0003
        /*0012*/ 	.short	0x0010
        /*0014*/ 	.byte	0x00, 0xf5, 0x21, 0x00


	//----- nvinfo : EIATTR_KPARAM_INFO
	.align		4
.L_33:
        /*0018*/ 	.byte	0x04, 0x17
        /*001a*/ 	.short	(.L_35 - .L_34)
.L_34:
        /*001c*/ 	.word	0x00000000
        /*0020*/ 	.short	0x0002
        /*0022*/ 	.short	0x0008
        /*0024*/ 	.byte	0x00, 0xf5, 0x21, 0x00


	//----- nvinfo : EIATTR_KPARAM_INFO
	.align		4
.L_35:
        /*0028*/ 	.byte	0x04, 0x17
        /*002a*/ 	.short	(.L_37 - .L_36)
.L_36:
        /*002c*/ 	.word	0x00000000
        /*0030*/ 	.short	0x0001
        /*0032*/ 	.short	0x0002
        /*0034*/ 	.byte	0x00, 0xf0, 0x09, 0x00


	//----- nvinfo : EIATTR_KPARAM_INFO
	.align		4
.L_37:
        /*0038*/ 	.byte	0x04, 0x17
        /*003a*/ 	.short	(.L_39 - .L_38)
.L_38:
        /*003c*/ 	.word	0x00000000
        /*0040*/ 	.short	0x0000
        /*0042*/ 	.short	0x0000
        /*0044*/ 	.byte	0x00, 0xf0, 0x09, 0x00


	//----- nvinfo : EIATTR_SPARSE_MMA_MASK
	.align		4
.L_39:
        /*0048*/ 	.byte	0x03, 0x50
        /*004a*/ 	.short	0x0000


	//----- nvinfo : EIATTR_MAXREG_COUNT
	.align		4
        /*004c*/ 	.byte	0x03, 0x1b
        /*004e*/ 	.short	0x00ff


	//----- nvinfo : EIATTR_NUM_BARRIERS
	.align		4
        /*0050*/ 	.byte	0x02, 0x4c
        /*0052*/ 	.byte	0x01
	.zero		1


	//----- nvinfo : EIATTR_MERCURY_ISA_VERSION
	.align		4
        /*0054*/ 	.byte	0x03, 0x5f
        /*0056*/ 	.short	0x0101


	//----- nvinfo : EIATTR_VRC_CTA_INIT_COUNT
	.align		4
        /*0058*/ 	.byte	0x02, 0x4a
	.zero		1
	.zero		1


	//----- nvinfo : EIATTR_EXIT_INSTR_OFFSETS
	.align		4
        /*005c*/ 	.byte	0x04, 0x1c
        /*005e*/ 	.short	(.L_41 - .L_40)


	//   ....[0]....
.L_40:
        /*0060*/ 	.word	0x000008c0


	//   ....[1]....
        /*0064*/ 	.word	0x00000930


	//----- nvinfo : EIATTR_CRS_STACK_SIZE
	.align		4
.L_41:
        /*0068*/ 	.byte	0x04, 0x1e
        /*006a*/ 	.short	(.L_43 - .L_42)
.L_42:
        /*006c*/ 	.word	0x00000000


	//----- nvinfo : EIATTR_CBANK_PARAM_SIZE
	.align		4
.L_43:
        /*0070*/ 	.byte	0x03, 0x19
        /*0072*/ 	.short	0x0018


	//----- nvinfo : EIATTR_PARAM_CBANK
	.align		4
        /*0074*/ 	.byte	0x04, 0x0a
        /*0076*/ 	.short	(.L_45 - .L_44)
	.align		4
.L_44:
        /*0078*/ 	.word	index@(.nv.constant0._Z8find2MinssPfP10matElement)
        /*007c*/ 	.short	0x0380
        /*007e*/ 	.short	0x0018


	//----- nvinfo : EIATTR_SW_WAR
	.align		4
.L_45:
        /*0080*/ 	.byte	0x04, 0x36
        /*0082*/ 	.short	(.L_47 - .L_46)
.L_46:
        /*0084*/ 	.word	0x00000008
.L_47:


//--------------------- .nv.callgraph             --------------------------
	.section	.nv.callgraph,"",@"SHT_CUDA_CALLGRAPH"
	.align	4
	.sectionentsize	8
	.align		4
        /*0000*/ 	.word	0x00000000
	.align		4
        /*0004*/ 	.word	0xffffffff
	.align		4
        /*0008*/ 	.word	0x00000000
	.align		4
        /*000c*/ 	.word	0xfffffffe
	.align		4
        /*0010*/ 	.word	0x00000000
	.align		4
        /*0014*/ 	.word	0xfffffffd
	.align		4
        /*0018*/ 	.word	0x00000000
	.align		4
        /*001c*/ 	.word	0xfffffffc


//--------------------- .text._Z19tiledMatrixMultiplyPfS_S_P10matElement --------------------------
	.section	.text._Z19tiledMatrixMultiplyPfS_S_P10matElement,"ax",@progbits
	.align	128
        .global         _Z19tiledMatrixMultiplyPfS_S_P10matElement
        .type           _Z19tiledMatrixMultiplyPfS_S_P10matElement,@function
        .size           _Z19tiledMatrixMultiplyPfS_S_P10matElement,(.L_x_25 - _Z19tiledMatrixMultiplyPfS_S_P10matElement)
        .other          _Z19tiledMatrixMultiplyPfS_S_P10matElement,@"STO_CUDA_ENTRY STV_DEFAULT"
_Z19tiledMatrixMultiplyPfS_S_P10matElement:
.text._Z19tiledMatrixMultiplyPfS_S_P10matElement:
[----:B------:R-:W-:Y:S01]  /*0000*/  LDC R1, c[0x0][0x37c] ;  /* 0x0000df00ff017b82 */ /* 0x000fe20000000800 */
[----:B------:R-:W0:Y:S07]  /*0010*/  S2R R9, SR_TID.Y ;  /* 0x0000000000097919 */ /* 0x000e2e0000002200 */
[----:B------:R-:W1:Y:S01]  /*0020*/  S2UR UR7, SR_CgaCtaId ;  /* 0x00000000000779c3 */ /* 0x000e620000008800 */
[----:B------:R-:W2:Y:S01]  /*0030*/  LDCU UR10, c[0x0][0x364] ;  /* 0x00006c80ff0a77ac */ /* 0x000ea20008000800 */
[----:B------:R-:W-:Y:S01]  /*0040*/  HFMA2 R23, -RZ, RZ, 0, 0 ;  /* 0x00000000ff177431 */ /* 0x000fe200000001ff */
[----:B------:R-:W2:Y:S01]  /*0050*/  S2R R0, SR_CTAID.Y ;  /* 0x0000000000007919 */ /* 0x000ea20000002600 */
[----:B------:R-:W3:Y:S01]  /*0060*/  LDCU UR11, c[0x0][0x360] ;  /* 0x00006c00ff0b77ac */ /* 0x000ee20008000800 */
[----:B------:R-:W4:Y:S03]  /*0070*/  S2R R2, SR_TID.X ;  /* 0x0000000000027919 */ /* 0x000f260000002100 */
[----:B------:R-:W3:Y:S01]  /*0080*/  LDC.64 R26, c[0x0][0x380] ;  /* 0x0000e000ff1a7b82 */ /* 0x000ee20000000a00 */
[----:B------:R-:W-:Y:S01]  /*0090*/  UMOV UR4, 0x400 ;  /* 0x0000040000047882 */ /* 0x000fe20000000000 */
[----:B------:R-:W0:Y:S01]  /*00a0*/  LDCU.64 UR8, c[0x0][0x358] ;  /* 0x00006b00ff0877ac */ /* 0x000e220008000a00 */
[----:B------:R-:W3:Y:S01]  /*00b0*/  S2R R3, SR_CTAID.X ;  /* 0x0000000000037919 */ /* 0x000ee20000002500 */
[----:B------:R-:W-:-:S04]  /*00c0*/  UIADD3 UR6, UPT, UPT, UR4, 0x1000, URZ ;  /* 0x0000100004067890 */ /* 0x000fc8000fffe0ff */
[----:B------:R-:W3:Y:S01]  /*00d0*/  LDC.64 R24, c[0x0][0x388] ;  /* 0x0000e200ff187b82 */ /* 0x000ee20000000a00 */
[----:B-1----:R-:W-:Y:S02]  /*00e0*/  ULEA UR6, UR7, UR6, 0x18 ;  /* 0x0000000607067291 */ /* 0x002fe4000f8ec0ff */
[----:B------:R-:W-:-:S03]  /*00f0*/  ULEA UR5, UR7, UR4, 0x18 ;  /* 0x0000000407057291 */ /* 0x000fc6000f8ec0ff */
[----:B------:R-:W-:-:S03]  /*0100*/  UMOV UR4, URZ ;  /* 0x000000ff00047c82 */ /* 0x000fc60008000000 */
[C---:B0-----:R-:W-:Y:S01]  /*0110*/  LEA R6, R9.reuse, UR5, 0x7 ;  /* 0x0000000509067c11 */ /* 0x041fe2000f8e38ff */
[----:B--2---:R-:W-:Y:S01]  /*0120*/  IMAD R22, R0, UR10, R9 ;  /* 0x0000000a00167c24 */ /* 0x004fe2000f8e0209 */
[----:B----4-:R-:W-:-:S04]  /*0130*/  LEA R20, R9, R2, 0x5 ;  /* 0x0000000209147211 */ /* 0x010fc800078e28ff */
[----:B------:R-:W-:Y:S01]  /*0140*/  SHF.L.U32 R19, R22, 0x10, RZ ;  /* 0x0000001016137819 */ /* 0x000fe200000006ff */
[----:B---3--:R-:W-:Y:S01]  /*0150*/  IMAD R21, R3, UR11, R2 ;  /* 0x0000000b03157c24 */ /* 0x008fe2000f8e0202 */
[C---:B------:R-:W-:Y:S02]  /*0160*/  PRMT R7, R20.reuse, 0x9910, RZ ;  /* 0x0000991014077816 */ /* 0x040fe400000000ff */
[----:B------:R-:W-:Y:S02]  /*0170*/  SHF.L.U32 R18, R20, 0x10, RZ ;  /* 0x0000001014127819 */ /* 0x000fe400000006ff */
[----:B------:R-:W-:Y:S02]  /*0180*/  PRMT R16, R21, 0x9910, RZ ;  /* 0x0000991015107816 */ /* 0x000fe400000000ff */
[----:B------:R-:W-:Y:S02]  /*0190*/  SHF.R.S32.HI R19, RZ, 0x4, R19 ;  /* 0x00000004ff137819 */ /* 0x000fe40000011413 */
[----:B------:R-:W-:-:S02]  /*01a0*/  LEA R5, R2, UR6, 0x2 ;  /* 0x0000000602057c11 */ /* 0x000fc4000f8e10ff */
[----:B------:R-:W-:Y:S02]  /*01b0*/  LEA.HI.SX32 R17, R18, UR5, 0x12 ;  /* 0x0000000512117c11 */ /* 0x000fe4000f8f92ff */
[----:B------:R-:W-:Y:S02]  /*01c0*/  LEA R7, R7, UR6, 0x2 ;  /* 0x0000000607077c11 */ /* 0x000fe4000f8e10ff */
[----:B------:R-:W-:Y:S02]  /*01d0*/  LOP3.LUT R2, R2, R19, RZ, 0xfc, !PT ;  /* 0x0000001302027212 */ /* 0x000fe400078efcff */
[----:B------:R-:W-:-:S07]  /*01e0*/  LEA R4, R9, R16, 0xc ;  /* 0x0000001009047211 */ /* 0x000fce00078e60ff */
.L_x_0:
[----:B------:R-:W-:-:S04]  /*01f0*/  IMAD.WIDE.U32 R14, R2, 0x4, R26 ;  /* 0x00000004020e7825 */ /* 0x000fc800078e001a */
[----:B------:R-:W-:Y:S02]  /*0200*/  IMAD.WIDE.U32 R12, R4, 0x4, R24 ;  /* 0x00000004040c7825 */ /* 0x000fe400078e0018 */
[----:B------:R-:W2:Y:S04]  /*0210*/  LDG.E R14, desc[UR8][R14.64] ;  /* 0x000000080e0e7981 */ /* 0x000ea8000c1e1900 */
[----:B------:R-:W3:Y:S01]  /*0220*/  LDG.E R12, desc[UR8][R12.64] ;  /* 0x000000080c0c7981 */ /* 0x000ee2000c1e1900 */
[----:B------:R-:W-:Y:S01]  /*0230*/  UIADD3 UR4, UPT, UPT, UR4, 0x1, URZ ;  /* 0x0000000104047890 */ /* 0x000fe2000fffe0ff */
[----:B------:R-:W-:Y:S02]  /*0240*/  IADD3 R2, PT, PT, R2, 0x20, RZ ;  /* 0x0000002002027810 */ /* 0x000fe40007ffe0ff */
[----:B------:R-:W-:Y:S01]  /*0250*/  IADD3 R4, PT, PT, R4, 0x20000, RZ ;  /* 0x0002000004047810 */ /* 0x000fe20007ffe0ff */
[----:B------:R-:W-:Y:S01]  /*0260*/  UISETP.NE.AND UP0, UPT, UR4, 0x80, UPT ;  /* 0x000000800400788c */ /* 0x000fe2000bf05270 */
[----:B--2---:R-:W-:Y:S04]  /*0270*/  STS [R17], R14 ;  /* 0x0000000e11007388 */ /* 0x004fe80000000800 */
[----:B---3--:R-:W-:Y:S01]  /*0280*/  STS [R7], R12 ;  /* 0x0000000c07007388 */ /* 0x008fe20000000800 */
[----:B------:R-:W-:Y:S06]  /*0290*/  BAR.SYNC.DEFER_BLOCKING 0x0 ;  /* 0x0000000000007b1d */ /* 0x000fec0000010000 */
[----:B------:R-:W-:Y:S04]  /*02a0*/  LDS R28, [R5] ;  /* 0x00000000051c7984 */ /* 0x000fe80000000800 */
[----:B------:R-:W0:Y:S04]  /*02b0*/  LDS.128 R8, [R6] ;  /* 0x0000000006087984 */ /* 0x000e280000000c00 */
[----:B------:R-:W1:Y:S04]  /*02c0*/  LDS R13, [R5+0x80] ;  /* 0x00008000050d7984 */ /* 0x000e680000000800 */
[----:B------:R-:W2:Y:S01]  /*02d0*/  LDS R29, [R5+0x100] ;  /* 0x00010000051d7984 */ /* 0x000ea20000000800 */
[----:B0-----:R-:W-:-:S03]  /*02e0*/  FFMA R28, R8, R28, R23 ;  /* 0x0000001c081c7223 */ /* 0x001fc60000000017 */
[----:B------:R-:W0:Y:S01]  /*02f0*/  LDS R8, [R5+0x180] ;  /* 0x0001800005087984 */ /* 0x000e220000000800 */
[----:B-1----:R-:W-:-:S03]  /*0300*/  FFMA R28, R13, R9, R28 ;  /* 0x000000090d1c7223 */ /* 0x002fc6000000001c */
[----:B------:R-:W-:Y:S01]  /*0310*/  LDS R9, [R5+0x200] ;  /* 0x0002000005097984 */ /* 0x000fe20000000800 */
[----:B--2---:R-:W-:-:S03]  /*0320*/  FFMA R29, R29, R10, R28 ;  /* 0x0000000a1d1d7223 */ /* 0x004fc6000000001c */
[----:B------:R-:W1:Y:S04]  /*0330*/  LDS.128 R12, [R6+0x10] ;  /* 0x00001000060c7984 */ /* 0x000e680000000c00 */
[----:B------:R-:W2:Y:S01]  /*0340*/  LDS R23, [R5+0x280] ;  /* 0x0002800005177984 */ /* 0x000ea20000000800 */
[----:B0-----:R-:W-:-:S03]  /*0350*/  FFMA R11, R8, R11, R29 ;  /* 0x0000000b080b7223 */ /* 0x001fc6000000001d */
[----:B------:R-:W0:Y:S01]  /*0360*/  LDS R8, [R5+0x300] ;  /* 0x0003000005087984 */ /* 0x000e220000000800 */
[----:B-1----:R-:W-:-:S03]  /*0370*/  FFMA R12, R12, R9, R11 ;  /* 0x000000090c0c7223 */ /* 0x002fc6000000000b */
[----:B------:R-:W1:Y:S01]  /*0380*/  LDS R9, [R5+0x380] ;  /* 0x0003800005097984 */ /* 0x000e620000000800 */
[----:B--2---:R-:W-:-:S03]  /*0390*/  FFMA R13, R23, R13, R12 ;  /* 0x0000000d170d7223 */ /* 0x004fc6000000000c */
[----:B------:R-:W-:Y:S04]  /*03a0*/  LDS R12, [R5+0x400] ;  /* 0x00040000050c7984 */ /* 0x000fe80000000800 */
[----:B------:R-:W-:Y:S01]  /*03b0*/  LDS R23, [R5+0x480] ;  /* 0x0004800005177984 */ /* 0x000fe20000000800 */
[----:B0-----:R-:W-:-:S03]  /*03c0*/  FFMA R8, R8, R14, R13 ;  /* 0x0000000e08087223 */ /* 0x001fc6000000000d */
[----:B------:R-:W-:Y:S01]  /*03d0*/  LDS R13, [R5+0x500] ;  /* 0x00050000050d7984 */ /* 0x000fe20000000800 */
[----:B-1----:R-:W-:-:S03]  /*03e0*/  FFMA R15, R9, R15, R8 ;  /* 0x0000000f090f7223 */ /* 0x002fc60000000008 */
[----:B------:R-:W0:Y:S02]  /*03f0*/  LDS.128 R8, [R6+0x20] ;  /* 0x0000200006087984 */ /* 0x000e240000000c00 */
[----:B0-----:R-:W-:Y:S02]  /*0400*/  FFMA R12, R8, R12, R15 ;  /* 0x0000000c080c7223 */ /* 0x001fe4000000000f */
[----:B------:R-:W0:Y:S02]  /*0410*/  LDS R8, [R5+0x580] ;  /* 0x0005800005087984 */ /* 0x000e240000000800 */
[----:B------:R-:W-:Y:S02]  /*0420*/  FFMA R12, R23, R9, R12 ;  /* 0x00000009170c7223 */ /* 0x000fe4000000000c */
[----:B------:R-:W-:Y:S02]  /*0430*/  LDS R9, [R5+0x600] ;  /* 0x0006000005097984 */ /* 0x000fe40000000800 */
[----:B------:R-:W-:-:S02]  /*0440*/  FFMA R23, R13, R10, R12 ;  /* 0x0000000a0d177223 */ /* 0x000fc4000000000c */
[----:B------:R-:W1:Y:S02]  /*0450*/  LDS.128 R12, [R6+0x30] ;  /* 0x00003000060c7984 */ /* 0x000e640000000c00 */
[----:B0-----:R-:W-:Y:S02]  /*0460*/  FFMA R11, R8, R11, R23 ;  /* 0x0000000b080b7223 */ /* 0x001fe40000000017 */
[----:B------:R-:W0:Y:S04]  /*0470*/  LDS R23, [R5+0x680] ;  /* 0x0006800005177984 */ /* 0x000e280000000800 */
[----:B------:R-:W2:Y:S01]  /*0480*/  LDS R8, [R5+0x700] ;  /* 0x0007000005087984 */ /* 0x000ea20000000800 */
[----:B-1----:R-:W-:-:S03]  /*0490*/  FFMA R12, R12, R9, R11 ;  /* 0x000000090c0c7223 */ /* 0x002fc6000000000b */
[----:B------:R-:W1:Y:S01]  /*04a0*/  LDS R9, [R5+0x780] ;  /* 0x0007800005097984 */ /* 0x000e620000000800 */
[----:B0-----:R-:W-:-:S03]  /*04b0*/  FFMA R13, R23, R13, R12 ;  /* 0x0000000d170d7223 */ /* 0x001fc6000000000c */
[----:B------:R-:W-:Y:S01]  /*04c0*/  LDS R12, [R5+0x800] ;  /* 0x00080000050c7984 */ /* 0x000fe20000000800 */
[----:B--2---:R-:W-:-:S03]  /*04d0*/  FFMA R8, R8, R14, R13 ;  /* 0x0000000e08087223 */ /* 0x004fc6000000000d */
[----:B------:R-:W-:Y:S01]  /*04e0*/  LDS R23, [R5+0x880] ;  /* 0x0008800005177984 */ /* 0x000fe20000000800 */
[----:B-1----:R-:W-:-:S03]  /*04f0*/  FFMA R15, R9, R15, R8 ;  /* 0x0000000f090f7223 */ /* 0x002fc60000000008 */
[----:B------:R-:W0:Y:S04]  /*0500*/  LDS.128 R8, [R6+0x40] ;  /* 0x0000400006087984 */ /* 0x000e280000000c00 */
[----:B------:R-:W1:Y:S01]  /*0510*/  LDS R13, [R5+0x900] ;  /* 0x00090000050d7984 */ /* 0x000e620000000800 */
[----:B0-----:R-:W-:-:S03]  /*0520*/  FFMA R12, R8, R12, R15 ;  /* 0x0000000c080c7223 */ /* 0x001fc6000000000f */
[----:B------:R-:W0:Y:S01]  /*0530*/  LDS R8, [R5+0x980] ;  /* 0x0009800005087984 */ /* 0x000e220000000800 */
[----:B------:R-:W-:-:S03]  /*0540*/  FFMA R12, R23, R9, R12 ;  /* 0x00000009170c7223 */ /* 0x000fc6000000000c */
[----:B------:R-:W-:Y:S01]  /*0550*/  LDS R9, [R5+0xa00] ;  /* 0x000a000005097984 */ /* 0x000fe20000000800 */
[----:B-1----:R-:W-:-:S03]  /*0560*/  FFMA R23, R13, R10, R12 ;  /* 0x0000000a0d177223 */ /* 0x002fc6000000000c */
[----:B------:R-:W1:Y:S01]  /*0570*/  LDS.128 R12, [R6+0x50] ;  /* 0x00005000060c7984 */ /* 0x000e620000000c00 */
[----:B0-----:R-:W-:-:S03]  /*0580*/  FFMA R11, R8, R11, R23 ;  /* 0x0000000b080b7223 */ /* 0x001fc60000000017 */
        /* <DEDUP_REMOVED lines=22> */
[----:B0-----:R-:W-:-:S04]  /*06f0*/  FFMA R13, R23, R13, R12 ;  /* 0x0000000d170d7223 */ /* 0x001fc8000000000c */
[----:B--2---:R-:W-:-:S04]  /*0700*/  FFMA R8, R8, R14, R13 ;  /* 0x0000000e08087223 */ /* 0x004fc8000000000d */
[----:B-1----:R-:W-:Y:S01]  /*0710*/  FFMA R23, R9, R15, R8 ;  /* 0x0000000f09177223 */ /* 0x002fe20000000008 */
[----:B------:R-:W-:Y:S06]  /*0720*/  BAR.SYNC.DEFER_BLOCKING 0x0 ;  /* 0x0000000000007b1d */ /* 0x000fec0000010000 */
[----:B------:R-:W-:Y:S05]  /*0730*/  BRA.U UP0, `(.L_x_0) ;  /* 0xfffffff900ac7547 */ /* 0x000fea000b83ffff */
[----:B------:R-:W-:Y:S01]  /*0740*/  PRMT R21, R22, 0x5410, R21 ;  /* 0x0000541016157816 */ /* 0x000fe20000000015 */
[----:B------:R-:W0:Y:S01]  /*0750*/  LDC.64 R4, c[0x0][0x390] ;  /* 0x0000e400ff047b82 */ /* 0x000e220000000a00 */
[----:B------:R-:W-:Y:S01]  /*0760*/  LEA.HI.SX32 R2, R18, UR6, 0x13 ;  /* 0x0000000612027c11 */ /* 0x000fe2000f8f9aff */
[----:B------:R-:W-:Y:S01]  /*0770*/  BSSY.RECONVERGENT B0, `(.L_x_1) ;  /* 0x0000016000007945 */ /* 0x000fe20003800200 */
[----:B------:R-:W-:Y:S02]  /*0780*/  IADD3 R19, PT, PT, R19, R16, RZ ;  /* 0x0000001013137210 */ /* 0x000fe40007ffe0ff */
[----:B------:R-:W-:Y:S01]  /*0790*/  SHF.R.S32.HI R6, RZ, 0x10, R18 ;  /* 0x00000010ff067819 */ /* 0x000fe20000011412 */
[----:B------:R1:W-:Y:S01]  /*07a0*/  STS [R2+0x4], R21 ;  /* 0x0000041502007388 */ /* 0x0003e20000000800 */
[----:B------:R-:W-:Y:S02]  /*07b0*/  ISETP.NE.AND P0, PT, R20, RZ, PT ;  /* 0x000000ff1400720c */ /* 0x000fe40003f05270 */
[C---:B------:R-:W-:Y:S01]  /*07c0*/  ISETP.GT.U32.AND P5, PT, R6.reuse, 0x1ff, PT ;  /* 0x000001ff0600780c */ /* 0x040fe20003fa4070 */
[----:B------:R1:W-:Y:S01]  /*07d0*/  STS [R2], R23 ;  /* 0x0000001702007388 */ /* 0x0003e20000000800 */
[----:B------:R-:W-:Y:S01]  /*07e0*/  BAR.SYNC.DEFER_BLOCKING 0x0 ;  /* 0x0000000000007b1d */ /* 0x000fe20000010000 */
[----:B------:R-:W-:-:S02]  /*07f0*/  ISETP.GT.U32.AND P1, PT, R6, 0xff, PT ;  /* 0x000000ff0600780c */ /* 0x000fc40003f24070 */
[C---:B------:R-:W-:Y:S02]  /*0800*/  ISETP.GT.U32.AND P2, PT, R6.reuse, 0x7f, PT ;  /* 0x0000007f0600780c */ /* 0x040fe40003f44070 */
[C---:B------:R-:W-:Y:S02]  /*0810*/  ISETP.GT.U32.AND P3, PT, R6.reuse, 0x3f, PT ;  /* 0x0000003f0600780c */ /* 0x040fe40003f64070 */
[----:B------:R-:W-:Y:S02]  /*0820*/  ISETP.GT.AND P4, PT, R6, 0x1f, PT ;  /* 0x0000001f0600780c */ /* 0x000fe40003f84270 */
[----:B------:R-:W-:Y:S01]  /*0830*/  LEA.HI.SX32 R7, R18, R7, 0x12 ;  /* 0x0000000712077211 */ /* 0x000fe200078f92ff */
[----:B0-----:R-:W-:-:S05]  /*0840*/  IMAD.WIDE R4, R19, 0x4, R4 ;  /* 0x0000000413047825 */ /* 0x001fca00078e0204 */
[----:B------:R1:W-:Y:S01]  /*0850*/  STG.E desc[UR8][R4.64], R23 ;  /* 0x0000001704007986 */ /* 0x0003e2000c101908 */
[----:B------:R-:W-:Y:S05]  /*0860*/  @P5 BRA `(.L_x_2) ;  /* 0x0000000000185947 */ /* 0x000fea0003800000 */
[----:B-1----:R-:W-:Y:S04]  /*0870*/  LDS R4, [R7] ;  /* 0x0000000007047984 */ /* 0x002fe80000000800 */
[----:B------:R-:W0:Y:S02]  /*0880*/  LDS R5, [R7+0x1000] ;  /* 0x0010000007057984 */ /* 0x000e240000000800 */
[----:B0-----:R-:W-:-:S13]  /*0890*/  FSETP.GT.AND P5, PT, R4, R5, PT ;  /* 0x000000050400720b */ /* 0x001fda0003fa4000 */
[----:B------:R-:W0:Y:S04]  /*08a0*/  @P5 LDS R4, [R7+0x1004] ;  /* 0x0010040007045984 */ /* 0x000e280000000800 */
[----:B------:R2:W-:Y:S04]  /*08b0*/  @P5 STS [R7], R5 ;  /* 0x0000000507005388 */ /* 0x0005e80000000800 */
[----:B0-----:R2:W-:Y:S02]  /*08c0*/  @P5 STS [R7+0x4], R4 ;  /* 0x0000040407005388 */ /* 0x0015e40000000800 */
.L_x_2:
[----:B------:R-:W-:Y:S05]  /*08d0*/  BSYNC.RECONVERGENT B0 ;  /* 0x0000000000007941 */ /* 0x000fea0003800200 */
.L_x_1:
[----:B------:R-:W-:Y:S06]  /*08e0*/  BAR.SYNC.DEFER_BLOCKING 0x0 ;  /* 0x0000000000007b1d */ /* 0x000fec0000010000 */
[----:B------:R-:W-:Y:S04]  /*08f0*/  BSSY.RECONVERGENT B0, `(.L_x_3) ;  /* 0x0000008000007945 */ /* 0x000fe80003800200 */
[----:B------:R-:W-:Y:S05]  /*0900*/  @P1 BRA `(.L_x_4) ;  /* 0x0000000000181947 */ /* 0x000fea0003800000 */
[----:B-12---:R-:W-:Y:S04]  /*0910*/  LDS R4, [R7] ;  /* 0x0000000007047984 */ /* 0x006fe80000000800 */
[----:B------:R-:W0:Y:S02]  /*0920*/  LDS R5, [R7+0x800] ;  /* 0x0008000007057984 */ /* 0x000e240000000800 */
[----:B0-----:R-:W-:-:S13]  /*0930*/  FSETP.GT.AND P1, PT, R4, R5, PT ;  /* 0x000000050400720b */ /* 0x001fda0003f24000 */
[----:B------:R-:W0:Y:S04]  /*0940*/  @P1 LDS R4, [R7+0x804] ;  /* 0x0008040007041984 */ /* 0x000e280000000800 */
[----:B------:R3:W-:Y:S04]  /*0950*/  @P1 STS [R7], R5 ;  /* 0x0000000507001388 */ /* 0x0007e80000000800 */
[----:B0-----:R3:W-:Y:S02]  /*0960*/  @P1 STS [R7+0x4], R4 ;  /* 0x0000040407001388 */ /* 0x0017e40000000800 */
.L_x_4:
[----:B------:R-:W-:Y:S05]  /*0970*/  BSYNC.RECONVERGENT B0 ;  /* 0x0000000000007941 */ /* 0x000fea0003800200 */
.L_x_3:
[----:B------:R-:W-:Y:S06]  /*0980*/  BAR.SYNC.DEFER_BLOCKING 0x0 ;  /* 0x0000000000007b1d */ /* 0x000fec0000010000 */
[----:B------:R-:W-:Y:S04]  /*0990*/  BSSY.RECONVERGENT B0, `(.L_x_5) ;  /* 0x0000008000007945 */ /* 0x000fe80003800200 */
[----:B------:R-:W-:Y:S05]  /*09a0*/  @P2 BRA `(.L_x_6) ;  /* 0x0000000000182947 */ /* 0x000fea0003800000 */
[----:B-123--:R-:W-:Y:S04]  /*09b0*/  LDS R4, [R7] ;  /* 0x0000000007047984 */ /* 0x00efe80000000800 */
[----:B------:R-:W0:Y:S02]  /*09c0*/  LDS R5, [R7+0x400] ;  /* 0x0004000007057984 */ /* 0x000e240000000800 */
[----:B0-----:R-:W-:-:S13]  /*09d0*/  FSETP.GT.AND P1, PT, R4, R5, PT ;  /* 0x000000050400720b */ /* 0x001fda0003f24000 */
[----:B------:R-:W0:Y:S04]  /*09e0*/  @P1 LDS R4, [R7+0x404] ;  /* 0x0004040007041984 */ /* 0x000e280000000800 */
[----:B------:R4:W-:Y:S04]  /*09f0*/  @P1 STS [R7], R5 ;  /* 0x0000000507001388 */ /* 0x0009e80000000800 */
[----:B0-----:R4:W-:Y:S02]  /*0a00*/  @P1 STS [R7+0x4], R4 ;  /* 0x0000040407001388 */ /* 0x0019e40000000800 */
.L_x_6:
[----:B------:R-:W-:Y:S05]  /*0a10*/  BSYNC.RECONVERGENT B0 ;  /* 0x0000000000007941 */ /* 0x000fea0003800200 */
.L_x_5:
[----:B------:R-:W-:Y:S06]  /*0a20*/  BAR.SYNC.DEFER_BLOCKING 0x0 ;  /* 0x0000000000007b1d */ /* 0x000fec0000010000 */
[----:B------:R-:W-:Y:S04]  /*0a30*/  BSSY.RECONVERGENT B0, `(.L_x_7) ;  /* 0x0000008000007945 */ /* 0x000fe80003800200 */
[----:B------:R-:W-:Y:S05]  /*0a40*/  @P3 BRA `(.L_x_8) ;  /* 0x0000000000183947 */ /* 0x000fea0003800000 */
[----:B-1234-:R-:W-:Y:S04]  /*0a50*/  LDS R4, [R7] ;  /* 0x0000000007047984 */ /* 0x01efe80000000800 */
[----:B------:R-:W0:Y:S02]  /*0a60*/  LDS R5, [R7+0x200] ;  /* 0x0002000007057984 */ /* 0x000e240000000800 */
[----:B0-----:R-:W-:-:S13]  /*0a70*/  FSETP.GT.AND P1, PT, R4, R5, PT ;  /* 0x000000050400720b */ /* 0x001fda0003f24000 */
[----:B------:R-:W0:Y:S04]  /*0a80*/  @P1 LDS R4, [R7+0x204] ;  /* 0x0002040007041984 */ /* 0x000e280000000800 */
[----:B------:R1:W-:Y:S04]  /*0a90*/  @P1 STS [R7], R5 ;  /* 0x0000000507001388 */ /* 0x0003e80000000800 */
[----:B0-----:R1:W-:Y:S02]  /*0aa0*/  @P1 STS [R7+0x4], R4 ;  /* 0x0000040407001388 */ /* 0x0013e40000000800 */
.L_x_8:
[----:B------:R-:W-:Y:S05]  /*0ab0*/  BSYNC.RECONVERGENT B0 ;  /* 0x0000000000007941 */ /* 0x000fea0003800200 */
.L_x_7:
[----:B------:R-:W-:Y:S06]  /*0ac0*/  BAR.SYNC.DEFER_BLOCKING 0x0 ;  /* 0x0000000000007b1d */ /* 0x000fec0000010000 */
[----:B------:R-:W-:Y:S04]  /*0ad0*/  BSSY.RECONVERGENT B0, `(.L_x_9) ;  /* 0x0000038000007945 */ /* 0x000fe80003800200 */
[----:B------:R-:W-:Y:S05]  /*0ae0*/  @P4 BRA `(.L_x_10) ;  /* 0x0000000000d84947 */ /* 0x000fea0003800000 */
[----:B-1234-:R-:W-:Y:S04]  /*0af0*/  LDS R4, [R7] ;  /* 0x0000000007047984 */ /* 0x01efe80000000800 */
[----:B------:R-:W0:Y:S02]  /*0b00*/  LDS R5, [R7+0x100] ;  /* 0x0001000007057984 */ /* 0x000e240000000800 */
[----:B0-----:R-:W-:-:S13]  /*0b10*/  FSETP.GT.AND P1, PT, R4, R5, PT ;  /* 0x000000050400720b */ /* 0x001fda0003f24000 */
[----:B------:R-:W0:Y:S04]  /*0b20*/  @P1 LDS R4, [R7+0x100] ;  /* 0x0001000007041984 */ /* 0x000e280000000800 */
[----:B0-----:R-:W-:Y:S04]  /*0b30*/  @P1 STS [R7], R4 ;  /* 0x0000000407001388 */ /* 0x001fe80000000800 */
[----:B------:R-:W0:Y:S04]  /*0b40*/  @P1 LDS.U16 R5, [R2+0x104] ;  /* 0x0001040002051984 */ /* 0x000e280000000400 */
[----:B0-----:R-:W-:Y:S04]  /*0b50*/  @P1 STS.U16 [R2+0x4], R5 ;  /* 0x0000040502001388 */ /* 0x001fe80000000400 */
[----:B------:R-:W0:Y:S04]  /*0b60*/  @P1 LDS.U16 R9, [R2+0x106] ;  /* 0x0001060002091984 */ /* 0x000e280000000400 */
[----:B0-----:R-:W-:Y:S04]  /*0b70*/  @P1 STS.U16 [R2+0x6], R9 ;  /* 0x0000060902001388 */ /* 0x001fe80000000400 */
[----:B------:R-:W-:Y:S04]  /*0b80*/  LDS R6, [R7] ;  /* 0x0000000007067984 */ /* 0x000fe80000000800 */
        /* <DEDUP_REMOVED lines=43> */
[----:B0-----:R0:W-:Y:S02]  /*0e40*/  @P1 STS.U16 [R2+0x6], R13 ;  /* 0x0000060d02001388 */ /* 0x0011e40000000400 */
.L_x_10:
[----:B------:R-:W-:Y:S05]  /*0e50*/  BSYNC.RECONVERGENT B0 ;  /* 0x0000000000007941 */ /* 0x000fea0003800200 */
.L_x_9:
[----:B------:R-:W-:Y:S05]  /*0e60*/  @P0 EXIT ;  /* 0x000000000000094d */ /* 0x000fea0003800000 */
[----:B-1234-:R-:W1:Y:S01]  /*0e70*/  LDS.64 R6, [UR5+0x1000] ;  /* 0x00100005ff067984 */ /* 0x01ee620008000a00 */
[----:B------:R-:W0:Y:S01]  /*0e80*/  LDC.64 R4, c[0x0][0x398] ;  /* 0x0000e600ff047b82 */ /* 0x000e220000000a00 */
[----:B------:R-:W-:-:S05]  /*0e90*/  LEA R3, R0, R3, 0x7 ;  /* 0x0000000300037211 */ /* 0x000fca00078e38ff */
[----:B0-----:R-:W-:-:S05]  /*0ea0*/  IMAD.WIDE.U32 R2, R3, 0x8, R4 ;  /* 0x0000000803027825 */ /* 0x001fca00078e0004 */
[----:B-1----:R-:W-:Y:S04]  /*0eb0*/  STG.E desc[UR8][R2.64], R6 ;  /* 0x0000000602007986 */ /* 0x002fe8000c101908 */
[----:B------:R-:W-:Y:S01]  /*0ec0*/  STG.E desc[UR8][R2.64+0x4], R7 ;  /* 0x0000040702007986 */ /* 0x000fe2000c101908 */
[----:B------:R-:W-:Y:S05]  /*0ed0*/  EXIT ;  /* 0x000000000000794d */ /* 0x000fea0003800000 */
.L_x_11:
[----:B------:R-:W-:-:S00]  /*0ee0*/  BRA `(.L_x_11) ;  /* 0xfffffffc00fc7947 */ /* 0x000fc0000383ffff */
[----:B------:R-:W-:-:S00]  /*0ef0*/  NOP ;  /* 0x0000000000007918 */ /* 0x000fc00000000000 */
        /* <DEDUP_REMOVED lines=8> */
.L_x_25:


//--------------------- .text._Z8find2MinssPfP10matElement --------------------------
	.section	.text._Z8find2MinssPfP10matElement,"ax",@progbits
	.align	128
        .global         _Z8find2MinssPfP10matElement
        .type           _Z8find2MinssPfP10matElement,@function
        .size           _Z8find2MinssPfP10matElement,(.L_x_26 - _Z8find2MinssPfP10matElement)
        .other          _Z8find2MinssPfP10matElement,@"STO_CUDA_ENTRY STV_DEFAULT"
_Z8find2MinssPfP10matElement:
.text._Z8find2MinssPfP10matElement:
[----:B------:R-:W-:Y:S01]  /*0000*/  LDC R1, c[0x0][0x37c] ;  /* 0x0000df00ff017b82 */ /* 0x000fe20000000800 */
[----:B------:R-:W0:Y:S01]  /*0010*/  S2R R0, SR_CTAID.Y ;  /* 0x0000000000007919 */ /* 0x000e220000002600 */
[----:B------:R-:W0:Y:S06]  /*0020*/  LDCU UR4, c[0x0][0x364] ;  /* 0x00006c80ff0477ac */ /* 0x000e2c0008000800 */
[----:B------:R-:W1:Y:S01]  /*0030*/  LDC.64 R4, c[0x0][0x388] ;  /* 0x0000e200ff047b82 */ /* 0x000e620000000a00 */
[----:B------:R-:W-:Y:S01]  /*0040*/  BSSY.RECONVERGENT B0, `(.L_x_12) ;  /* 0x0000019000007945 */ /* 0x000fe20003800200 */
[----:B------:R-:W0:Y:S01]  /*0050*/  S2R R11, SR_TID.Y ;  /* 0x00000000000b7919 */ /* 0x000e220000002200 */
[----:B------:R-:W2:Y:S01]  /*0060*/  LDCU UR5, c[0x0][0x360] ;  /* 0x00006c00ff0577ac */ /* 0x000ea20008000800 */
[----:B------:R-:W2:Y:S01]  /*0070*/  S2R R8, SR_TID.X ;  /* 0x0000000000087919 */ /* 0x000ea20000002100 */
[----:B------:R-:W3:Y:S01]  /*0080*/  LDCU.64 UR6, c[0x0][0x358] ;  /* 0x00006b00ff0677ac */ /* 0x000ee20008000a00 */
[----:B------:R-:W2:Y:S01]  /*0090*/  S2R R3, SR_CTAID.X ;  /* 0x0000000000037919 */ /* 0x000ea20000002500 */
[----:B0-----:R-:W-:-:S02]  /*00a0*/  IMAD R2, R0, UR4, R11 ;  /* 0x0000000400027c24 */ /* 0x001fc4000f8e020b */
[----:B--2---:R-:W-:-:S05]  /*00b0*/  IMAD R9, R3, UR5, R8 ;  /* 0x0000000503097c24 */ /* 0x004fca000f8e0208 */
[----:B------:R-:W-:Y:S02]  /*00c0*/  LOP3.LUT R6, R2, R9, RZ, 0xfc, !PT ;  /* 0x0000000902067212 */ /* 0x000fe400078efcff */
[----:B------:R-:W-:Y:S02]  /*00d0*/  PRMT R7, R9, 0x9910, RZ ;  /* 0x0000991009077816 */ /* 0x000fe400000000ff */
[----:B------:R-:W-:Y:S01]  /*00e0*/  PRMT R10, R6, 0x9910, RZ ;  /* 0x00009910060a7816 */ /* 0x000fe200000000ff */
[----:B------:R-:W-:-:S03]  /*00f0*/  IMAD.U32 R6, R2, 0x10000, RZ ;  /* 0x0001000002067824 */ /* 0x000fc600078e00ff */
[----:B------:R-:W-:Y:S02]  /*0100*/  ISETP.NE.AND P0, PT, R10, RZ, PT ;  /* 0x000000ff0a00720c */ /* 0x000fe40003f05270 */
[----:B------:R-:W-:-:S05]  /*0110*/  LEA.HI.SX32 R7, R6, R7, 0x1c ;  /* 0x0000000706077211 */ /* 0x000fca00078fe2ff */
[----:B-1----:R-:W-:-:S06]  /*0120*/  IMAD.WIDE R4, R7, 0x4, R4 ;  /* 0x0000000407047825 */ /* 0x002fcc00078e0204 */
[----:B---3--:R-:W-:Y:S05]  /*0130*/  @P0 BRA `(.L_x_13) ;  /* 0x0000000000240947 */ /* 0x008fea0003800000 */
[----:B------:R-:W0:Y:S01]  /*0140*/  LDC.U16 R10, c[0x0][0x380] ;  /* 0x0000e000ff0a7b82 */ /* 0x000e220000000400 */
[----:B------:R-:W-:-:S07]  /*0150*/  IMAD.MOV.U32 R15, RZ, RZ, 0x7f7fffff ;  /* 0x7f7fffffff0f7424 */ /* 0x000fce00078e00ff */
[----:B------:R-:W1:Y:S08]  /*0160*/  LDC.U16 R12, c[0x0][0x382] ;  /* 0x0000e080ff0c7b82 */ /* 0x000e700000000400 */
[----:B------:R-:W2:Y:S01]  /*0170*/  LDC.64 R6, c[0x0][0x388] ;  /* 0x0000e200ff067b82 */ /* 0x000ea20000000a00 */
[----:B0-----:R-:W-:Y:S02]  /*0180*/  PRMT R13, R10, 0x9910, RZ ;  /* 0x000099100a0d7816 */ /* 0x001fe400000000ff */
[----:B-1----:R-:W-:-:S05]  /*0190*/  PRMT R10, R12, 0x9910, RZ ;  /* 0x000099100c0a7816 */ /* 0x002fca00000000ff */
[----:B------:R-:W-:-:S04]  /*01a0*/  IMAD R13, R13, 0x1000, R10 ;  /* 0x000010000d0d7824 */ /* 0x000fc800078e020a */
[----:B--2---:R-:W-:-:S05]  /*01b0*/  IMAD.WIDE R6, R13, 0x4, R6 ;  /* 0x000000040d067825 */ /* 0x004fca00078e0206 */
[----:B------:R0:W-:Y:S02]  /*01c0*/  STG.E desc[UR6][R6.64], R15 ;  /* 0x0000000f06007986 */ /* 0x0001e4000c101906 */
.L_x_13:
[----:B------:R-:W-:Y:S05]  /*01d0*/  BSYNC.RECONVERGENT B0 ;  /* 0x0000000000007941 */ /* 0x000fea0003800200 */
.L_x_12:
[----:B------:R-:W-:Y:S06]  /*01e0*/  BAR.SYNC.DEFER_BLOCKING 0x0 ;  /* 0x0000000000007b1d */ /* 0x000fec0000010000 */
[----:B------:R1:W2:Y:S02]  /*01f0*/  LDG.E R4, desc[UR6][R4.64] ;  /* 0x0000000604047981 */ /* 0x0002a4000c1e1900 */
[----:B------:R-:W3:Y:S01]  /*0200*/  S2UR UR5, SR_CgaCtaId ;  /* 0x00000000000579c3 */ /* 0x000ee20000008800 */
[----:B------:R-:W-:Y:S01]  /*0210*/  IMAD R8, R11, 0x20, R8 ;  /* 0x000000200b087824 */ /* 0x000fe200078e0208 */
[----:B------:R-:W-:Y:S01]  /*0220*/  PRMT R9, R2, 0x5410, R9 ;  /* 0x0000541002097816 */ /* 0x000fe20000000009 */
[----:B------:R-:W-:Y:S01]  /*0230*/  UMOV UR4, 0x400 ;  /* 0x0000040000047882 */ /* 0x000fe20000000000 */
[----:B------:R-:W-:Y:S02]  /*0240*/  BSSY.RECONVERGENT B0, `(.L_x_14) ;  /* 0x0000015000007945 */ /* 0x000fe40003800200 */
[----:B0-----:R-:W-:-:S02]  /*0250*/  PRMT R6, R8, 0x9910, RZ ;  /* 0x0000991008067816 */ /* 0x001fc400000000ff */
[C---:B------:R-:W-:Y:S01]  /*0260*/  ISETP.NE.AND P0, PT, R8.reuse, RZ, PT ;  /* 0x000000ff0800720c */ /* 0x040fe20003f05270 */
[----:B------:R-:W-:Y:S02]  /*0270*/  IMAD.U32 R8, R8, 0x10000, RZ ;  /* 0x0001000008087824 */ /* 0x000fe400078e00ff */
[----:B------:R-:W-:-:S05]  /*0280*/  IMAD.MOV.U32 R2, RZ, RZ, R6 ;  /* 0x000000ffff027224 */ /* 0x000fca00078e0006 */
[C---:B------:R-:W-:Y:S02]  /*0290*/  ISETP.GT.U32.AND P5, PT, R2.reuse, 0x1ff, PT ;  /* 0x000001ff0200780c */ /* 0x040fe40003fa4070 */
[C---:B------:R-:W-:Y:S02]  /*02a0*/  ISETP.GT.U32.AND P1, PT, R2.reuse, 0xff, PT ;  /* 0x000000ff0200780c */ /* 0x040fe40003f24070 */
[C---:B------:R-:W-:Y:S02]  /*02b0*/  ISETP.GT.U32.AND P2, PT, R2.reuse, 0x7f, PT ;  /* 0x0000007f0200780c */ /* 0x040fe40003f44070 */
[C---:B------:R-:W-:Y:S01]  /*02c0*/  ISETP.GT.U32.AND P3, PT, R2.reuse, 0x3f, PT ;  /* 0x0000003f0200780c */ /* 0x040fe20003f64070 */
[----:B---3--:R-:W-:Y:S01]  /*02d0*/  ULEA UR4, UR5, UR4, 0x18 ;  /* 0x0000000405047291 */ /* 0x008fe2000f8ec0ff */
[----:B------:R-:W-:-:S05]  /*02e0*/  ISETP.GT.AND P4, PT, R2, 0x1f, PT ;  /* 0x0000001f0200780c */ /* 0x000fca0003f84270 */
[----:B-1----:R-:W-:Y:S02]  /*02f0*/  LEA.HI.SX32 R5, R8, UR4, 0x13 ;  /* 0x0000000408057c11 */ /* 0x002fe4000f8f9aff */
[----:B------:R-:W-:-:S03]  /*0300*/  LEA R2, R2, UR4, 0x3 ;  /* 0x0000000402027c11 */ /* 0x000fc6000f8e18ff */
[----:B--2---:R0:W-:Y:S04]  /*0310*/  STS [R5], R4 ;  /* 0x0000000405007388 */ /* 0x0041e80000000800 */
[----:B------:R0:W-:Y:S01]  /*0320*/  STS [R2+0x4], R9 ;  /* 0x0000040902007388 */ /* 0x0001e20000000800 */
[----:B------:R-:W-:Y:S06]  /*0330*/  BAR.SYNC.DEFER_BLOCKING 0x0 ;  /* 0x0000000000007b1d */ /* 0x000fec0000010000 */
[----:B------:R-:W-:Y:S05]  /*0340*/  @P5 BRA `(.L_x_15) ;  /* 0x0000000000105947 */ /* 0x000fea0003800000 */
[----:B0-----:R-:W-:Y:S04]  /*0350*/  LDS R5, [R2] ;  /* 0x0000000002057984 */ /* 0x001fe80000000800 */
[----:B------:R-:W0:Y:S02]  /*0360*/  LDS.64 R6, [R2+0x1000] ;  /* 0x0010000002067984 */ /* 0x000e240000000a00 */
[----:B0-----:R-:W-:-:S13]  /*0370*/  FSETP.GT.AND P5, PT, R5, R6, PT ;  /* 0x000000060500720b */ /* 0x001fda0003fa4000 */
[----:B------:R1:W-:Y:S02]  /*0380*/  @P5 STS.64 [R2], R6 ;  /* 0x0000000602005388 */ /* 0x0003e40000000a00 */
.L_x_15:
[----:B------:R-:W-:Y:S05]  /*0390*/  BSYNC.RECONVERGENT B0 ;  /* 0x0000000000007941 */ /* 0x000fea0003800200 */
.L_x_14:
[----:B------:R-:W-:Y:S06]  /*03a0*/  BAR.SYNC.DEFER_BLOCKING 0x0 ;  /* 0x0000000000007b1d */ /* 0x000fec0000010000 */
[----:B------:R-:W-:Y:S04]  /*03b0*/  BSSY.RECONVERGENT B0, `(.L_x_16) ;  /* 0x0000006000007945 */ /* 0x000fe80003800200 */
[----:B------:R-:W-:Y:S05]  /*03c0*/  @P1 BRA `(.L_x_17) ;  /* 0x0000000000101947 */ /* 0x000fea0003800000 */
[----:B0-----:R-:W-:Y:S04]  /*03d0*/  LDS R5, [R2] ;  /* 0x0000000002057984 */ /* 0x001fe80000000800 */
[----:B-1----:R-:W0:Y:S02]  /*03e0*/  LDS.64 R6, [R2+0x800] ;  /* 0x0008000002067984 */ /* 0x002e240000000a00 */
[----:B0-----:R-:W-:-:S13]  /*03f0*/  FSETP.GT.AND P1, PT, R5, R6, PT ;  /* 0x000000060500720b */ /* 0x001fda0003f24000 */
[----:B------:R2:W-:Y:S02]  /*0400*/  @P1 STS.64 [R2], R6 ;  /* 0x0000000602001388 */ /* 0x0005e40000000a00 */
.L_x_17:
[----:B------:R-:W-:Y:S05]  /*0410*/  BSYNC.RECONVERGENT B0 ;  /* 0x0000000000007941 */ /* 0x000fea0003800200 */
.L_x_16:
[----:B------:R-:W-:Y:S06]  /*0420*/  BAR.SYNC.DEFER_BLOCKING 0x0 ;  /* 0x0000000000007b1d */ /* 0x000fec0000010000 */
[----:B------:R-:W-:Y:S04]  /*0430*/  BSSY.RECONVERGENT B0, `(.L_x_18) ;  /* 0x0000006000007945 */ /* 0x000fe80003800200 */
[----:B------:R-:W-:Y:S05]  /*0440*/  @P2 BRA `(.L_x_19) ;  /* 0x0000000000102947 */ /* 0x000fea0003800000 */
[----:B0-----:R-:W-:Y:S04]  /*0450*/  LDS R5, [R2] ;  /* 0x0000000002057984 */ /* 0x001fe80000000800 */
[----:B-12---:R-:W0:Y:S02]  /*0460*/  LDS.64 R6, [R2+0x400] ;  /* 0x0004000002067984 */ /* 0x006e240000000a00 */
[----:B0-----:R-:W-:-:S13]  /*0470*/  FSETP.GT.AND P1, PT, R5, R6, PT ;  /* 0x000000060500720b */ /* 0x001fda0003f24000 */
[----:B------:R3:W-:Y:S02]  /*0480*/  @P1 STS.64 [R2], R6 ;  /* 0x0000000602001388 */ /* 0x0007e40000000a00 */
.L_x_19:
[----:B------:R-:W-:Y:S05]  /*0490*/  BSYNC.RECONVERGENT B0 ;  /* 0x0000000000007941 */ /* 0x000fea0003800200 */
.L_x_18:
[----:B------:R-:W-:Y:S06]  /*04a0*/  BAR.SYNC.DEFER_BLOCKING 0x0 ;  /* 0x0000000000007b1d */ /* 0x000fec0000010000 */
[----:B------:R-:W-:Y:S04]  /*04b0*/  BSSY.RECONVERGENT B0, `(.L_x_20) ;  /* 0x0000006000007945 */ /* 0x000fe80003800200 */
[----:B------:R-:W-:Y:S05]  /*04c0*/  @P3 BRA `(.L_x_21) ;  /* 0x0000000000103947 */ /* 0x000fea0003800000 */
[----:B0-----:R-:W-:Y:S04]  /*04d0*/  LDS R5, [R2] ;  /* 0x0000000002057984 */ /* 0x001fe80000000800 */
[----:B-123--:R-:W0:Y:S02]  /*04e0*/  LDS.64 R6, [R2+0x200] ;  /* 0x0002000002067984 */ /* 0x00ee240000000a00 */
[----:B0-----:R-:W-:-:S13]  /*04f0*/  FSETP.GT.AND P1, PT, R5, R6, PT ;  /* 0x000000060500720b */ /* 0x001fda0003f24000 */
[----:B------:R4:W-:Y:S02]  /*0500*/  @P1 STS.64 [R2], R6 ;  /* 0x0000000602001388 */ /* 0x0009e40000000a00 */
.L_x_21:
[----:B------:R-:W-:Y:S05]  /*0510*/  BSYNC.RECONVERGENT B0 ;  /* 0x0000000000007941 */ /* 0x000fea0003800200 */
.L_x_20:
[----:B------:R-:W-:Y:S06]  /*0520*/  BAR.SYNC.DEFER_BLOCKING 0x0 ;  /* 0x0000000000007b1d */ /* 0x000fec0000010000 */
[----:B------:R-:W-:Y:S04]  /*0530*/  BSSY.RECONVERGENT B0, `(.L_x_22) ;  /* 0x0000038000007945 */ /* 0x000fe80003800200 */
[----:B------:R-:W-:Y:S05]  /*0540*/  @P4 BRA `(.L_x_23) ;  /* 0x0000000000d84947 */ /* 0x000fea0003800000 */
[----:B0-----:R-:W-:Y:S04]  /*0550*/  LDS R4, [R2] ;  /* 0x0000000002047984 */ /* 0x001fe80000000800 */
[----:B------:R-:W0:Y:S02]  /*0560*/  LDS R5, [R2+0x100] ;  /* 0x0001000002057984 */ /* 0x000e240000000800 */
[----:B0-----:R-:W-:-:S13]  /*0570*/  FSETP.GT.AND P1, PT, R4, R5, PT ;  /* 0x000000050400720b */ /* 0x001fda0003f24000 */
[----:B------:R-:W0:Y:S04]  /*0580*/  @P1 LDS R5, [R2+0x100] ;  /* 0x0001000002051984 */ /* 0x000e280000000800 */
[----:B0-----:R-:W-:Y:S04]  /*0590*/  @P1 STS [R2], R5 ;  /* 0x0000000502001388 */ /* 0x001fe80000000800 */
[----:B-1234-:R-:W0:Y:S04]  /*05a0*/  @P1 LDS.U16 R7, [R2+0x104] ;  /* 0x0001040002071984 */ /* 0x01ee280000000400 */
        /* <DEDUP_REMOVED lines=48> */
.L_x_23:
[----:B------:R-:W-:Y:S05]  /*08b0*/  BSYNC.RECONVERGENT B0 ;  /* 0x0000000000007941 */ /* 0x000fea0003800200 */
.L_x_22:
[----:B------:R-:W-:Y:S05]  /*08c0*/  @P0 EXIT ;  /* 0x000000000000094d */ /* 0x000fea0003800000 */
[----:B-1234-:R-:W1:Y:S01]  /*08d0*/  LDS.64 R6, [UR4] ;  /* 0x00000004ff067984 */ /* 0x01ee620008000a00 */
[----:B0-----:R-:W0:Y:S01]  /*08e0*/  LDC.64 R4, c[0x0][0x390] ;  /* 0x0000e400ff047b82 */ /* 0x001e220000000a00 */
[----:B------:R-:W-:-:S04]  /*08f0*/  IMAD R3, R0, 0x80, R3 ;  /* 0x0000008000037824 */ /* 0x000fc800078e0203 */
[----:B0-----:R-:W-:-:S05]  /*0900*/  IMAD.WIDE.U32 R2, R3, 0x8, R4 ;  /* 0x0000000803027825 */ /* 0x001fca00078e0004 */
[----:B-1----:R-:W-:Y:S04]  /*0910*/  STG.E desc[UR6][R2.64], R6 ;  /* 0x0000000602007986 */ /* 0x002fe8000c101906 */
[----:B------:R-:W-:Y:S01]  /*0920*/  STG.E desc[UR6][R2.64+0x4], R7 ;  /* 0x0000040702007986 */ /* 0x000fe2000c101906 */
[----:B------:R-:W-:Y:S05]  /*0930*/  EXIT ;  /* 0x000000000000794d */ /* 0x000fea0003800000 */
.L_x_24:
        /* <DEDUP_REMOVED lines=12> */
.L_x_26:


//--------------------- .nv.shared._Z19tiledMatrixMultiplyPfS_S_P10matElement --------------------------
	.section	.nv.shared._Z19tiledMatrixMultiplyPfS_S_P10matElement,"aw",@nobits
	.sectionflags	@""
	.align	4
.nv.shared._Z19tiledMatrixMultiplyPfS_S_P10matElement:
	.zero		37888


//--------------------- .nv.shared.reserved.0     --------------------------
	.section	.nv.shared.reserved.0,"aw",@nobits
	.weak		__nv_reservedSMEM_offset_0_alias
	.size		__nv_reservedSMEM_offset_0_alias, 0, 64
	.other		__nv_reservedSMEM_offset_0_alias,@"STO_CUDA_RESERVED_SHARED STV_DEFAULT"
__nv_reservedSMEM_offset_0_alias:
	.zero		0
	.zero		64


//--------------------- .nv.shared._Z8find2MinssPfP10matElement --------------------------
	.section	.nv.shared._Z8find2MinssPfP10matElement,"aw",@nobits
	.sectionflags	@""
	.align	4
.nv.shared._Z8find2MinssPfP10matElement:
	.zero		9216


//--------------------- .nv.constant0._Z19tiledMatrixMultiplyPfS_S_P10matElement --------------------------
	.section	.nv.constant0._Z19tiledMatrixMultiplyPfS_S_P10matElement,"a",@progbits
	.sectionflags	@""
	.align	4
.nv.constant0._Z19tiledMatrixMultiplyPfS_S_P10matElement:
	.zero		928


//--------------------- .nv.constant0._Z8find2MinssPfP10matElement --------------------------
	.section	.nv.constant0._Z8find2MinssPfP10matElement,"a",@progbits
	.sectionflags	@""
	.align	4
.nv.constant0._Z8find2MinssPfP10matElement:
	.zero		920


//--------------------- SYMBOLS --------------------------

	.type		.nv.reservedSmem.offset0,@object
	.size		.nv.reservedSmem.offset0,0x4
	.type		.nv.reservedSmem.cap,@object
	.size		.nv.reservedSmem.cap,0x4
